//
// Generated by NVIDIA NVVM Compiler
//
// Compiler Build ID: CL-36424714
// Cuda compilation tools, release 13.0, V13.0.88
// Based on NVVM 20.0.0
//

.version 9.0
.target sm_100
.address_size 64

	// .globl	_Z4initPii

.visible .entry _Z4initPii(
	.param .u64 .ptr .align 1 _Z4initPii_param_0,
	.param .u32 _Z4initPii_param_1
)
{
	.reg .pred 	%p<7>;
	.reg .b32 	%r<31>;
	.reg .b64 	%rd<11>;

	ld.param.u64 	%rd2, [_Z4initPii_param_0];
	ld.param.u32 	%r12, [_Z4initPii_param_1];
	cvta.to.global.u64 	%rd1, %rd2;
	mov.u32 	%r13, %ctaid.x;
	mov.u32 	%r14, %ntid.x;
	mov.u32 	%r15, %tid.x;
	mad.lo.s32 	%r29, %r13, %r14, %r15;
	mov.u32 	%r16, %nctaid.x;
	mul.lo.s32 	%r2, %r16, %r14;
	setp.gt.s32 	%p1, %r29, 99999999;
	@%p1 bra 	$L__BB0_7;
	add.s32 	%r17, %r29, %r2;
	max.s32 	%r18, %r17, 100000000;
	setp.lt.s32 	%p2, %r17, 100000000;
	selp.u32 	%r19, 1, 0, %p2;
	add.s32 	%r20, %r17, %r19;
	sub.s32 	%r21, %r18, %r20;
	div.u32 	%r22, %r21, %r2;
	add.s32 	%r3, %r22, %r19;
	and.b32  	%r23, %r3, 3;
	setp.eq.s32 	%p3, %r23, 3;
	@%p3 bra 	$L__BB0_4;
	add.s32 	%r24, %r3, 1;
	and.b32  	%r25, %r24, 3;
	neg.s32 	%r27, %r25;
$L__BB0_3:
	.pragma "nounroll";
	mul.wide.s32 	%rd3, %r29, 4;
	add.s64 	%rd4, %rd1, %rd3;
	st.global.u32 	[%rd4], %r12;
	add.s32 	%r29, %r29, %r2;
	add.s32 	%r27, %r27, 1;
	setp.ne.s32 	%p4, %r27, 0;
	@%p4 bra 	$L__BB0_3;
$L__BB0_4:
	setp.lt.u32 	%p5, %r3, 3;
	@%p5 bra 	$L__BB0_7;
	mul.wide.s32 	%rd7, %r2, 4;
	shl.b32 	%r26, %r2, 2;
$L__BB0_6:
	mul.wide.s32 	%rd5, %r29, 4;
	add.s64 	%rd6, %rd1, %rd5;
	st.global.u32 	[%rd6], %r12;
	add.s64 	%rd8, %rd6, %rd7;
	st.global.u32 	[%rd8], %r12;
	add.s64 	%rd9, %rd8, %rd7;
	st.global.u32 	[%rd9], %r12;
	add.s64 	%rd10, %rd9, %rd7;
	st.global.u32 	[%rd10], %r12;
	add.s32 	%r29, %r26, %r29;
	setp.lt.s32 	%p6, %r29, 100000000;
	@%p6 bra 	$L__BB0_6;
$L__BB0_7:
	ret;

}
	// .globl	_Z9addVectorPiS_S_
.visible .entry _Z9addVectorPiS_S_(
	.param .u64 .ptr .align 1 _Z9addVectorPiS_S__param_0,
	.param .u64 .ptr .align 1 _Z9addVectorPiS_S__param_1,
	.param .u64 .ptr .align 1 _Z9addVectorPiS_S__param_2
)
{
	.reg .pred 	%p<7>;
	.reg .b32 	%r<45>;
	.reg .b64 	%rd<25>;

	ld.param.u64 	%rd4, [_Z9addVectorPiS_S__param_0];
	ld.param.u64 	%rd5, [_Z9addVectorPiS_S__param_1];
	ld.param.u64 	%rd6, [_Z9addVectorPiS_S__param_2];
	cvta.to.global.u64 	%rd1, %rd6;
	cvta.to.global.u64 	%rd2, %rd5;
	cvta.to.global.u64 	%rd3, %rd4;
	mov.u32 	%r12, %ctaid.x;
	mov.u32 	%r13, %ntid.x;
	mov.u32 	%r14, %tid.x;
	mad.lo.s32 	%r43, %r12, %r13, %r14;
	mov.u32 	%r15, %nctaid.x;
	mul.lo.s32 	%r2, %r15, %r13;
	setp.gt.s32 	%p1, %r43, 99999999;
	@%p1 bra 	$L__BB1_7;
	add.s32 	%r16, %r43, %r2;
	max.s32 	%r17, %r16, 100000000;
	setp.lt.s32 	%p2, %r16, 100000000;
	selp.u32 	%r18, 1, 0, %p2;
	add.s32 	%r19, %r16, %r18;
	sub.s32 	%r20, %r17, %r19;
	div.u32 	%r21, %r20, %r2;
	add.s32 	%r3, %r21, %r18;
	and.b32  	%r22, %r3, 3;
	setp.eq.s32 	%p3, %r22, 3;
	@%p3 bra 	$L__BB1_4;
	add.s32 	%r23, %r3, 1;
	and.b32  	%r24, %r23, 3;
	neg.s32 	%r41, %r24;
$L__BB1_3:
	.pragma "nounroll";
	mul.wide.s32 	%rd7, %r43, 4;
	add.s64 	%rd8, %rd1, %rd7;
	add.s64 	%rd9, %rd2, %rd7;
	add.s64 	%rd10, %rd3, %rd7;
	ld.global.u32 	%r25, [%rd10];
	ld.global.u32 	%r26, [%rd9];
	add.s32 	%r27, %r26, %r25;
	st.global.u32 	[%rd8], %r27;
	add.s32 	%r43, %r43, %r2;
	add.s32 	%r41, %r41, 1;
	setp.ne.s32 	%p4, %r41, 0;
	@%p4 bra 	$L__BB1_3;
$L__BB1_4:
	setp.lt.u32 	%p5, %r3, 3;
	@%p5 bra 	$L__BB1_7;
	mul.wide.s32 	%rd15, %r2, 4;
	shl.b32 	%r40, %r2, 2;
$L__BB1_6:
	mul.wide.s32 	%rd11, %r43, 4;
	add.s64 	%rd12, %rd3, %rd11;
	ld.global.u32 	%r28, [%rd12];
	add.s64 	%rd13, %rd2, %rd11;
	ld.global.u32 	%r29, [%rd13];
	add.s32 	%r30, %r29, %r28;
	add.s64 	%rd14, %rd1, %rd11;
	st.global.u32 	[%rd14], %r30;
	add.s64 	%rd16, %rd12, %rd15;
	ld.global.u32 	%r31, [%rd16];
	add.s64 	%rd17, %rd13, %rd15;
	ld.global.u32 	%r32, [%rd17];
	add.s32 	%r33, %r32, %r31;
	add.s64 	%rd18, %rd14, %rd15;
	st.global.u32 	[%rd18], %r33;
	add.s64 	%rd19, %rd16, %rd15;
	ld.global.u32 	%r34, [%rd19];
	add.s64 	%rd20, %rd17, %rd15;
	ld.global.u32 	%r35, [%rd20];
	add.s32 	%r36, %r35, %r34;
	add.s64 	%rd21, %rd18, %rd15;
	st.global.u32 	[%rd21], %r36;
	add.s64 	%rd22, %rd19, %rd15;
	ld.global.u32 	%r37, [%rd22];
	add.s64 	%rd23, %rd20, %rd15;
	ld.global.u32 	%r38, [%rd23];
	add.s32 	%r39, %r38, %r37;
	add.s64 	%rd24, %rd21, %rd15;
	st.global.u32 	[%rd24], %r39;
	add.s32 	%r43, %r40, %r43;
	setp.lt.s32 	%p6, %r43, 100000000;
	@%p6 bra 	$L__BB1_6;
$L__BB1_7:
	ret;

}


// ===== COMPILED SASS (sm_100) =====

	.target	sm_100

	.elftype	@"ET_EXEC"


//--------------------- .note.nv.tkinfo           --------------------------
	.section	.note.nv.tkinfo,"",@"SHT_NOTE"
	.sectionflags	@"SHF_NOTE_NV_TKINFO"
	.tkinfo
        /*0018*/ 	.word	0x00000002
        /*0030*/ 	.string	""
        /*0030*/ 	.string	"ptxas"
        /*0030*/ 	.string	"Cuda compilation tools, release 13.0, V13.0.88"
        /*0030*/ 	.string	"Build cuda_13.0.r13.0/compiler.36424714_0"
        /*0030*/ 	.string	"-arch sm_100 -m 64 "



//--------------------- .note.nv.cuinfo           --------------------------
	.section	.note.nv.cuinfo,"",@"SHT_NOTE"
	.sectionflags	@"SHF_NOTE_NV_CUINFO"
        /*0018*/ 	.short	0x0002
        /*001a*/ 	.short	0x0064
        /*001c*/ 	.short	0x0082
	.zero		2


//--------------------- .nv.info                  --------------------------
	.section	.nv.info,"",@"SHT_CUDA_INFO"
	.align	4


	//----- nvinfo : EIATTR_REGCOUNT
	.align		4
        /*0000*/ 	.byte	0x04, 0x2f
        /*0002*/ 	.short	(.L_1 - .L_0)
	.align		4
.L_0:
        /*0004*/ 	.word	index@(_Z4initPii)
        /*0008*/ 	.word	0x00000012


	//----- nvinfo : EIATTR_FRAME_SIZE
	.align		4
.L_1:
        /*000c*/ 	.byte	0x04, 0x11
        /*000e*/ 	.short	(.L_3 - .L_2)
	.align		4
.L_2:
        /*0010*/ 	.word	index@(_Z4initPii)
        /*0014*/ 	.word	0x00000000


	//----- nvinfo : EIATTR_REGCOUNT
	.align		4
.L_3:
        /*0018*/ 	.byte	0x04, 0x2f
        /*001a*/ 	.short	(.L_5 - .L_4)
	.align		4
.L_4:
        /*001c*/ 	.word	index@(_Z9addVectorPiS_S_)
        /*0020*/ 	.word	0x0000001a


	//----- nvinfo : EIATTR_FRAME_SIZE
	.align		4
.L_5:
        /*0024*/ 	.byte	0x04, 0x11
        /*0026*/ 	.short	(.L_7 - .L_6)
	.align		4
.L_6:
        /*0028*/ 	.word	index@(_Z9addVectorPiS_S_)
        /*002c*/ 	.word	0x00000000


	//----- nvinfo : EIATTR_MIN_STACK_SIZE
	.align		4
.L_7:
        /*0030*/ 	.byte	0x04, 0x12
        /*0032*/ 	.short	(.L_9 - .L_8)
	.align		4
.L_8:
        /*0034*/ 	.word	index@(_Z9addVectorPiS_S_)
        /*0038*/ 	.word	0x00000000


	//----- nvinfo : EIATTR_MIN_STACK_SIZE
	.align		4
.L_9:
        /*003c*/ 	.byte	0x04, 0x12
        /*003e*/ 	.short	(.L_11 - .L_10)
	.align		4
.L_10:
        /*0040*/ 	.word	index@(_Z4initPii)
        /*0044*/ 	.word	0x00000000
.L_11:


//--------------------- .nv.compat                --------------------------
	.section	.nv.compat,"",@"SHT_CUDA_COMPAT_INFO"
	.align	4
        /*0000*/ 	.byte	0x02, 0x09, 0x00, 0x00, 0x02, 0x02, 0x01, 0x00, 0x02, 0x05, 0x05, 0x00, 0x03, 0x07, 0x01, 0x01
        /*0010*/ 	.byte	0x02, 0x03, 0x00, 0x00, 0x02, 0x06, 0x01, 0x00, 0x04, 0x0b, 0x08, 0x00, 0x09, 0x00, 0x00, 0x00
        /*0020*/ 	.byte	0x00, 0x00, 0x00, 0x00


//--------------------- .nv.info._Z9addVectorPiS_S_ --------------------------
	.section	.nv.info._Z9addVectorPiS_S_,"",@"SHT_CUDA_INFO"
	.sectionflags	@""
	.align	4


	//----- nvinfo : EIATTR_CUDA_API_VERSION
	.align		4
        /*0000*/ 	.byte	0x04, 0x37
        /*0002*/ 	.short	(.L_13 - .L_12)
.L_12:
        /*0004*/ 	.word	0x00000082


	//----- nvinfo : EIATTR_KPARAM_INFO
	.align		4
.L_13:
        /*0008*/ 	.byte	0x04, 0x17
        /*000a*/ 	.short	(.L_15 - .L_14)
.L_14:
        /*000c*/ 	.word	0x00000000
        /*0010*/ 	.short	0x0002
        /*0012*/ 	.short	0x0010
        /*0014*/ 	.byte	0x00, 0xf5, 0x21, 0x00


	//----- nvinfo : EIATTR_KPARAM_INFO
	.align		4
.L_15:
        /*0018*/ 	.byte	0x04, 0x17
        /*001a*/ 	.short	(.L_17 - .L_16)
.L_16:
        /*001c*/ 	.word	0x00000000
        /*0020*/ 	.short	0x0001
        /*0022*/ 	.short	0x0008
        /*0024*/ 	.byte	0x00, 0xf5, 0x21, 0x00


	//----- nvinfo : EIATTR_KPARAM_INFO
	.align		4
.L_17:
        /*0028*/ 	.byte	0x04, 0x17
        /*002a*/ 	.short	(.L_19 - .L_18)
.L_18:
        /*002c*/ 	.word	0x00000000
        /*0030*/ 	.short	0x0000
        /*0032*/ 	.short	0x0000
        /*0034*/ 	.byte	0x00, 0xf5, 0x21, 0x00


	//----- nvinfo : EIATTR_SPARSE_MMA_MASK
	.align		4
.L_19:
        /*0038*/ 	.byte	0x03, 0x50
        /*003a*/ 	.short	0x0000


	//----- nvinfo : EIATTR_MAXREG_COUNT
	.align		4
        /*003c*/ 	.byte	0x03, 0x1b
        /*003e*/ 	.short	0x00ff


	//----- nvinfo : EIATTR_MERCURY_ISA_VERSION
	.align		4
        /*0040*/ 	.byte	0x03, 0x5f
        /*0042*/ 	.short	0x0101


	//----- nvinfo : EIATTR_VRC_CTA_INIT_COUNT
	.align		4
        /*0044*/ 	.byte	0x02, 0x4a
	.zero		1
	.zero		1


	//----- nvinfo : EIATTR_EXIT_INSTR_OFFSETS
	.align		4
        /*0048*/ 	.byte	0x04, 0x1c
        /*004a*/ 	.short	(.L_21 - .L_20)


	//   ....[0]....
.L_20:
        /*004c*/ 	.word	0x00000080


	//   ....[1]....
        /*0050*/ 	.word	0x00000390


	//   ....[2]....
        /*0054*/ 	.word	0x000005c0


	//----- nvinfo : EIATTR_CRS_STACK_SIZE
	.align		4
.L_21:
        /*0058*/ 	.byte	0x04, 0x1e
        /*005a*/ 	.short	(.L_23 - .L_22)
.L_22:
        /*005c*/ 	.word	0x00000000


	//----- nvinfo : EIATTR_CBANK_PARAM_SIZE
	.align		4
.L_23:
        /*0060*/ 	.byte	0x03, 0x19
        /*0062*/ 	.short	0x0018


	//----- nvinfo : EIATTR_PARAM_CBANK
	.align		4
        /*0064*/ 	.byte	0x04, 0x0a
        /*0066*/ 	.short	(.L_25 - .L_24)
	.align		4
.L_24:
        /*0068*/ 	.word	index@(.nv.constant0._Z9addVectorPiS_S_)
        /*006c*/ 	.short	0x0380
        /*006e*/ 	.short	0x0018


	//----- nvinfo : EIATTR_SW_WAR
	.align		4
.L_25:
        /*0070*/ 	.byte	0x04, 0x36
        /*0072*/ 	.short	(.L_27 - .L_26)
.L_26:
        /*0074*/ 	.word	0x00000008
.L_27:


//--------------------- .nv.info._Z4initPii       --------------------------
	.section	.nv.info._Z4initPii,"",@"SHT_CUDA_INFO"
	.sectionflags	@""
	.align	4


	//----- nvinfo : EIATTR_CUDA_API_VERSION
	.align		4
        /*0000*/ 	.byte	0x04, 0x37
        /*0002*/ 	.short	(.L_29 - .L_28)
.L_28:
        /*0004*/ 	.word	0x00000082


	//----- nvinfo : EIATTR_KPARAM_INFO
	.align		4
.L_29:
        /*0008*/ 	.byte	0x04, 0x17
        /*000a*/ 	.short	(.L_31 - .L_30)
.L_30:
        /*000c*/ 	.word	0x00000000
        /*0010*/ 	.short	0x0001
        /*0012*/ 	.short	0x0008
        /*0014*/ 	.byte	0x00, 0xf0, 0x11, 0x00


	//----- nvinfo : EIATTR_KPARAM_INFO
	.align		4
.L_31:
        /*0018*/ 	.byte	0x04, 0x17
        /*001a*/ 	.short	(.L_33 - .L_32)
.L_32:
        /*001c*/ 	.word	0x00000000
        /*0020*/ 	.short	0x0000
        /*0022*/ 	.short	0x0000
        /*0024*/ 	.byte	0x00, 0xf5, 0x21, 0x00


	//----- nvinfo : EIATTR_SPARSE_MMA_MASK
	.align		4
.L_33:
        /*0028*/ 	.byte	0x03, 0x50
        /*002a*/ 	.short	0x0000


	//----- nvinfo : EIATTR_MAXREG_COUNT
	.align		4
        /*002c*/ 	.byte	0x03, 0x1b
        /*002e*/ 	.short	0x00ff


	//----- nvinfo : EIATTR_MERCURY_ISA_VERSION
	.align		4
        /*0030*/ 	.byte	0x03, 0x5f
        /*0032*/ 	.short	0x0101


	//----- nvinfo : EIATTR_VRC_CTA_INIT_COUNT
	.align		4
        /*0034*/ 	.byte	0x02, 0x4a
	.zero		1
	.zero		1


	//----- nvinfo : EIATTR_EXIT_INSTR_OFFSETS
	.align		4
        /*0038*/ 	.byte	0x04, 0x1c
        /*003a*/ 	.short	(.L_35 - .L_34)


	//   ....[0]....
.L_34:
        /*003c*/ 	.word	0x00000080


	//   ....[1]....
        /*0040*/ 	.word	0x00000330


	//   ....[2]....
        /*0044*/ 	.word	0x00000410


	//----- nvinfo : EIATTR_CRS_STACK_SIZE
	.align		4
.L_35:
        /*0048*/ 	.byte	0x04, 0x1e
        /*004a*/ 	.short	(.L_37 - .L_36)
.L_36:
        /*004c*/ 	.word	0x00000000


	//----- nvinfo : EIATTR_CBANK_PARAM_SIZE
	.align		4
.L_37:
        /*0050*/ 	.byte	0x03, 0x19
        /*0052*/ 	.short	0x000c


	//----- nvinfo : EIATTR_PARAM_CBANK
	.align		4
        /*0054*/ 	.byte	0x04, 0x0a
        /*0056*/ 	.short	(.L_39 - .L_38)
	.align		4
.L_38:
        /*0058*/ 	.word	index@(.nv.constant0._Z4initPii)
        /*005c*/ 	.short	0x0380
        /*005e*/ 	.short	0x000c


	//----- nvinfo : EIATTR_SW_WAR
	.align		4
.L_39:
        /*0060*/ 	.byte	0x04, 0x36
        /*0062*/ 	.short	(.L_41 - .L_40)
.L_40:
        /*0064*/ 	.word	0x00000008
.L_41:


//--------------------- .nv.callgraph             --------------------------
	.section	.nv.callgraph,"",@"SHT_CUDA_CALLGRAPH"
	.align	4
	.sectionentsize	8
	.align		4
        /*0000*/ 	.word	0x00000000
	.align		4
        /*0004*/ 	.word	0xffffffff
	.align		4
        /*0008*/ 	.word	0x00000000
	.align		4
        /*000c*/ 	.word	0xfffffffe
	.align		4
        /*0010*/ 	.word	0x00000000
	.align		4
        /*0014*/ 	.word	0xfffffffd
	.align		4
        /*0018*/ 	.word	0x00000000
	.align		4
        /*001c*/ 	.word	0xfffffffc


//--------------------- .text._Z9addVectorPiS_S_  --------------------------
	.section	.text._Z9addVectorPiS_S_,"ax",@progbits
	.align	128
        .global         _Z9addVectorPiS_S_
        .type           _Z9addVectorPiS_S_,@function
        .size           _Z9addVectorPiS_S_,(.L_x_10 - _Z9addVectorPiS_S_)
        .other          _Z9addVectorPiS_S_,@"STO_CUDA_ENTRY STV_DEFAULT"
_Z9addVectorPiS_S_:
.text._Z9addVectorPiS_S_:
[----:B------:R-:W-:Y:S01]  /*0000*/  LDC R1, c[0x0][0x37c] ;  /* 0x0000df00ff017b82 */ /* 0x000fe20000000800 */
[----:B------:R-:W0:Y:S07]  /*0010*/  S2R R3, SR_TID.X ;  /* 0x0000000000037919 */ /* 0x000e2e0000002100 */
[----:B------:R-:W0:Y:S08]  /*0020*/  S2UR UR4, SR_CTAID.X ;  /* 0x00000000000479c3 */ /* 0x000e300000002500 */
[----:B------:R-:W0:Y:S01]  /*0030*/  LDC R0, c[0x0][0x360] ;  /* 0x0000d800ff007b82 */ /* 0x000e220000000800 */
[----:B------:R-:W1:Y:S01]  /*0040*/  LDCU UR5, c[0x0][0x370] ;  /* 0x00006e00ff0577ac */ /* 0x000e620008000800 */
[----:B0-----:R-:W-:-:S02]  /*0050*/  IMAD R3, R0, UR4, R3 ;  /* 0x0000000400037c24 */ /* 0x001fc4000f8e0203 */
[----:B-1----:R-:W-:-:S03]  /*0060*/  IMAD R0, R0, UR5, RZ ;  /* 0x0000000500007c24 */ /* 0x002fc6000f8e02ff */
[----:B------:R-:W-:-:S13]  /*0070*/  ISETP.GT.AND P0, PT, R3, 0x5f5e0ff, PT ;  /* 0x05f5e0ff0300780c */ /* 0x000fda0003f04270 */
[----:B------:R-:W-:Y:S05]  /*0080*/  @P0 EXIT ;  /* 0x000000000000094d */ /* 0x000fea0003800000 */
[----:B------:R-:W0:Y:S01]  /*0090*/  I2F.U32.RP R8, R0 ;  /* 0x0000000000087306 */ /* 0x000e220000209000 */
[C---:B------:R-:W-:Y:S01]  /*00a0*/  IMAD.IADD R2, R0.reuse, 0x1, R3 ;  /* 0x0000000100027824 */ /* 0x040fe200078e0203 */
[----:B------:R-:W-:Y:S01]  /*00b0*/  IADD3 R9, PT, PT, RZ, -R0, RZ ;  /* 0x80000000ff097210 */ /* 0x000fe20007ffe0ff */
[----:B------:R-:W1:Y:S01]  /*00c0*/  LDCU.64 UR4, c[0x0][0x358] ;  /* 0x00006b00ff0477ac */ /* 0x000e620008000a00 */
[----:B------:R-:W-:Y:S01]  /*00d0*/  ISETP.NE.U32.AND P2, PT, R0, RZ, PT ;  /* 0x000000ff0000720c */ /* 0x000fe20003f45070 */
[----:B------:R-:W-:Y:S01]  /*00e0*/  BSSY.RECONVERGENT B0, `(.L_x_0) ;  /* 0x000002a000007945 */ /* 0x000fe20003800200 */
[C---:B------:R-:W-:Y:S02]  /*00f0*/  ISETP.GE.AND P0, PT, R2.reuse, 0x5f5e100, PT ;  /* 0x05f5e1000200780c */ /* 0x040fe40003f06270 */
[----:B------:R-:W-:Y:S02]  /*0100*/  VIMNMX R7, PT, PT, R2, 0x5f5e100, !PT ;  /* 0x05f5e10002077848 */ /* 0x000fe40007fe0100 */
[----:B------:R-:W-:-:S04]  /*0110*/  SEL R6, RZ, 0x1, P0 ;  /* 0x00000001ff067807 */ /* 0x000fc80000000000 */
[----:B------:R-:W-:Y:S01]  /*0120*/  IADD3 R7, PT, PT, R7, -R2, -R6 ;  /* 0x8000000207077210 */ /* 0x000fe20007ffe806 */
[----:B0-----:R-:W0:Y:S02]  /*0130*/  MUFU.RCP R8, R8 ;  /* 0x0000000800087308 */ /* 0x001e240000001000 */
[----:B0-----:R-:W-:-:S06]  /*0140*/  IADD3 R4, PT, PT, R8, 0xffffffe, RZ ;  /* 0x0ffffffe08047810 */ /* 0x001fcc0007ffe0ff */
[----:B------:R0:W2:Y:S02]  /*0150*/  F2I.FTZ.U32.TRUNC.NTZ R5, R4 ;  /* 0x0000000400057305 */ /* 0x0000a4000021f000 */
[----:B0-----:R-:W-:Y:S02]  /*0160*/  HFMA2 R4, -RZ, RZ, 0, 0 ;  /* 0x00000000ff047431 */ /* 0x001fe400000001ff */
[----:B--2---:R-:W-:-:S04]  /*0170*/  IMAD R9, R9, R5, RZ ;  /* 0x0000000509097224 */ /* 0x004fc800078e02ff */
[----:B------:R-:W-:-:S06]  /*0180*/  IMAD.HI.U32 R8, R5, R9, R4 ;  /* 0x0000000905087227 */ /* 0x000fcc00078e0004 */
[----:B------:R-:W-:-:S04]  /*0190*/  IMAD.HI.U32 R5, R8, R7, RZ ;  /* 0x0000000708057227 */ /* 0x000fc800078e00ff */
[----:B------:R-:W-:-:S04]  /*01a0*/  IMAD.MOV R2, RZ, RZ, -R5 ;  /* 0x000000ffff027224 */ /* 0x000fc800078e0a05 */
[----:B------:R-:W-:-:S05]  /*01b0*/  IMAD R7, R0, R2, R7 ;  /* 0x0000000200077224 */ /* 0x000fca00078e0207 */
[----:B------:R-:W-:-:S13]  /*01c0*/  ISETP.GE.U32.AND P0, PT, R7, R0, PT ;  /* 0x000000000700720c */ /* 0x000fda0003f06070 */
[----:B------:R-:W-:Y:S02]  /*01d0*/  @P0 IADD3 R7, PT, PT, -R0, R7, RZ ;  /* 0x0000000700070210 */ /* 0x000fe40007ffe1ff */
[----:B------:R-:W-:Y:S02]  /*01e0*/  @P0 IADD3 R5, PT, PT, R5, 0x1, RZ ;  /* 0x0000000105050810 */ /* 0x000fe40007ffe0ff */
[----:B------:R-:W-:-:S13]  /*01f0*/  ISETP.GE.U32.AND P1, PT, R7, R0, PT ;  /* 0x000000000700720c */ /* 0x000fda0003f26070 */
[----:B------:R-:W-:Y:S01]  /*0200*/  @P1 VIADD R5, R5, 0x1 ;  /* 0x0000000105051836 */ /* 0x000fe20000000000 */
[----:B------:R-:W-:-:S04]  /*0210*/  @!P2 LOP3.LUT R5, RZ, R0, RZ, 0x33, !PT ;  /* 0x00000000ff05a212 */ /* 0x000fc800078e33ff */
[----:B------:R-:W-:-:S04]  /*0220*/  IADD3 R2, PT, PT, R6, R5, RZ ;  /* 0x0000000506027210 */ /* 0x000fc80007ffe0ff */
[C---:B------:R-:W-:Y:S02]  /*0230*/  LOP3.LUT R4, R2.reuse, 0x3, RZ, 0xc0, !PT ;  /* 0x0000000302047812 */ /* 0x040fe400078ec0ff */
[----:B------:R-:W-:Y:S02]  /*0240*/  ISETP.GE.U32.AND P1, PT, R2, 0x3, PT ;  /* 0x000000030200780c */ /* 0x000fe40003f26070 */
[----:B------:R-:W-:-:S13]  /*0250*/  ISETP.NE.AND P0, PT, R4, 0x3, PT ;  /* 0x000000030400780c */ /* 0x000fda0003f05270 */
[----:B-1----:R-:W-:Y:S05]  /*0260*/  @!P0 BRA `(.L_x_1) ;  /* 0x0000000000448947 */ /* 0x002fea0003800000 */
[----:B------:R-:W0:Y:S01]  /*0270*/  LDC.64 R4, c[0x0][0x390] ;  /* 0x0000e400ff047b82 */ /* 0x000e220000000a00 */
[----:B------:R-:W-:-:S04]  /*0280*/  IADD3 R2, PT, PT, R2, 0x1, RZ ;  /* 0x0000000102027810 */ /* 0x000fc80007ffe0ff */
[----:B------:R-:W-:-:S03]  /*0290*/  LOP3.LUT R2, R2, 0x3, RZ, 0xc0, !PT ;  /* 0x0000000302027812 */ /* 0x000fc600078ec0ff */
[----:B------:R-:W1:Y:S02]  /*02a0*/  LDC.64 R6, c[0x0][0x380] ;  /* 0x0000e000ff067b82 */ /* 0x000e640000000a00 */
[----:B------:R-:W-:-:S06]  /*02b0*/  IMAD.MOV R2, RZ, RZ, -R2 ;  /* 0x000000ffff027224 */ /* 0x000fcc00078e0a02 */
[----:B------:R-:W2:Y:S02]  /*02c0*/  LDC.64 R8, c[0x0][0x388] ;  /* 0x0000e200ff087b82 */ /* 0x000ea40000000a00 */
.L_x_2:
[----:B--2---:R-:W-:-:S04]  /*02d0*/  IMAD.WIDE R12, R3, 0x4, R8 ;  /* 0x00000004030c7825 */ /* 0x004fc800078e0208 */
[C---:B-1----:R-:W-:Y:S02]  /*02e0*/  IMAD.WIDE R14, R3.reuse, 0x4, R6 ;  /* 0x00000004030e7825 */ /* 0x042fe400078e0206 */
[----:B------:R-:W2:Y:S04]  /*02f0*/  LDG.E R13, desc[UR4][R12.64] ;  /* 0x000000040c0d7981 */ /* 0x000ea8000c1e1900 */
[----:B------:R-:W2:Y:S01]  /*0300*/  LDG.E R14, desc[UR4][R14.64] ;  /* 0x000000040e0e7981 */ /* 0x000ea2000c1e1900 */
[----:B0--3--:R-:W-:Y:S01]  /*0310*/  IMAD.WIDE R10, R3, 0x4, R4 ;  /* 0x00000004030a7825 */ /* 0x009fe200078e0204 */
[----:B------:R-:W-:-:S03]  /*0320*/  IADD3 R2, PT, PT, R2, 0x1, RZ ;  /* 0x0000000102027810 */ /* 0x000fc60007ffe0ff */
[----:B------:R-:W-:Y:S01]  /*0330*/  IMAD.IADD R3, R0, 0x1, R3 ;  /* 0x0000000100037824 */ /* 0x000fe200078e0203 */
[----:B------:R-:W-:Y:S02]  /*0340*/  ISETP.NE.AND P0, PT, R2, RZ, PT ;  /* 0x000000ff0200720c */ /* 0x000fe40003f05270 */
[----:B--2---:R-:W-:-:S05]  /*0350*/  IADD3 R17, PT, PT, R14, R13, RZ ;  /* 0x0000000d0e117210 */ /* 0x004fca0007ffe0ff */
[----:B------:R3:W-:Y:S06]  /*0360*/  STG.E desc[UR4][R10.64], R17 ;  /* 0x000000110a007986 */ /* 0x0007ec000c101904 */
[----:B------:R-:W-:Y:S05]  /*0370*/  @P0 BRA `(.L_x_2) ;  /* 0xfffffffc00d40947 */ /* 0x000fea000383ffff */
.L_x_1:
[----:B------:R-:W-:Y:S05]  /*0380*/  BSYNC.RECONVERGENT B0 ;  /* 0x0000000000007941 */ /* 0x000fea0003800200 */
.L_x_0:
[----:B------:R-:W-:Y:S05]  /*0390*/  @!P1 EXIT ;  /* 0x000000000000994d */ /* 0x000fea0003800000 */
.L_x_3:
[----:B------:R-:W3:Y:S08]  /*03a0*/  LDC.64 R4, c[0x0][0x380] ;  /* 0x0000e000ff047b82 */ /* 0x000ef00000000a00 */
[----:B------:R-:W0:Y:S01]  /*03b0*/  LDC.64 R6, c[0x0][0x388] ;  /* 0x0000e200ff067b82 */ /* 0x000e220000000a00 */
[----:B---3--:R-:W-:-:S07]  /*03c0*/  IMAD.WIDE R10, R3, 0x4, R4 ;  /* 0x00000004030a7825 */ /* 0x008fce00078e0204 */
[----:B------:R-:W1:Y:S01]  /*03d0*/  LDC.64 R4, c[0x0][0x390] ;  /* 0x0000e400ff047b82 */ /* 0x000e620000000a00 */
[----:B--2---:R-:W2:Y:S01]  /*03e0*/  LDG.E R2, desc[UR4][R10.64] ;  /* 0x000000040a027981 */ /* 0x004ea2000c1e1900 */
[----:B0-----:R-:W-:-:S05]  /*03f0*/  IMAD.WIDE R12, R3, 0x4, R6 ;  /* 0x00000004030c7825 */ /* 0x001fca00078e0206 */
[----:B------:R-:W2:Y:S01]  /*0400*/  LDG.E R7, desc[UR4][R12.64] ;  /* 0x000000040c077981 */ /* 0x000ea2000c1e1900 */
[----:B-1----:R-:W-:-:S04]  /*0410*/  IMAD.WIDE R16, R3, 0x4, R4 ;  /* 0x0000000403107825 */ /* 0x002fc800078e0204 */
[----:B------:R-:W-:Y:S01]  /*0420*/  IMAD.WIDE R4, R0, 0x4, R10 ;  /* 0x0000000400047825 */ /* 0x000fe200078e020a */
[----:B--2---:R-:W-:-:S03]  /*0430*/  IADD3 R19, PT, PT, R2, R7, RZ ;  /* 0x0000000702137210 */ /* 0x004fc60007ffe0ff */
[C---:B------:R-:W-:Y:S02]  /*0440*/  IMAD.WIDE R6, R0.reuse, 0x4, R12 ;  /* 0x0000000400067825 */ /* 0x040fe400078e020c */
[----:B------:R0:W-:Y:S04]  /*0450*/  STG.E desc[UR4][R16.64], R19 ;  /* 0x0000001310007986 */ /* 0x0001e8000c101904 */
[----:B------:R-:W2:Y:S04]  /*0460*/  LDG.E R2, desc[UR4][R4.64] ;  /* 0x0000000404027981 */ /* 0x000ea8000c1e1900 */
[----:B------:R-:W2:Y:S01]  /*0470*/  LDG.E R15, desc[UR4][R6.64] ;  /* 0x00000004060f7981 */ /* 0x000ea2000c1e1900 */
[----:B------:R-:W-:-:S04]  /*0480*/  IMAD.WIDE R8, R0, 0x4, R16 ;  /* 0x0000000400087825 */ /* 0x000fc800078e0210 */
[----:B------:R-:W-:-:S04]  /*0490*/  IMAD.WIDE R10, R0, 0x4, R4 ;  /* 0x00000004000a7825 */ /* 0x000fc800078e0204 */
[----:B------:R-:W-:Y:S01]  /*04a0*/  IMAD.WIDE R12, R0, 0x4, R6 ;  /* 0x00000004000c7825 */ /* 0x000fe200078e0206 */
[----:B--2---:R-:W-:-:S05]  /*04b0*/  IADD3 R21, PT, PT, R2, R15, RZ ;  /* 0x0000000f02157210 */ /* 0x004fca0007ffe0ff */
[----:B------:R1:W-:Y:S04]  /*04c0*/  STG.E desc[UR4][R8.64], R21 ;  /* 0x0000001508007986 */ /* 0x0003e8000c101904 */
[----:B------:R-:W2:Y:S04]  /*04d0*/  LDG.E R2, desc[UR4][R10.64] ;  /* 0x000000040a027981 */ /* 0x000ea8000c1e1900 */
[----:B------:R-:W2:Y:S01]  /*04e0*/  LDG.E R23, desc[UR4][R12.64] ;  /* 0x000000040c177981 */ /* 0x000ea2000c1e1900 */
[----:B------:R-:W-:-:S04]  /*04f0*/  IMAD.WIDE R14, R0, 0x4, R8 ;  /* 0x00000004000e7825 */ /* 0x000fc800078e0208 */
[----:B------:R-:W-:-:S04]  /*0500*/  IMAD.WIDE R4, R0, 0x4, R10 ;  /* 0x0000000400047825 */ /* 0x000fc800078e020a */
[----:B------:R-:W-:-:S04]  /*0510*/  IMAD.WIDE R6, R0, 0x4, R12 ;  /* 0x0000000400067825 */ /* 0x000fc800078e020c */
[----:B--2---:R-:W-:-:S05]  /*0520*/  IMAD.IADD R23, R2, 0x1, R23 ;  /* 0x0000000102177824 */ /* 0x004fca00078e0217 */
[----:B------:R2:W-:Y:S04]  /*0530*/  STG.E desc[UR4][R14.64], R23 ;  /* 0x000000170e007986 */ /* 0x0005e8000c101904 */
[----:B------:R-:W1:Y:S04]  /*0540*/  LDG.E R4, desc[UR4][R4.64] ;  /* 0x0000000404047981 */ /* 0x000e68000c1e1900 */
[----:B------:R-:W1:Y:S01]  /*0550*/  LDG.E R7, desc[UR4][R6.64] ;  /* 0x0000000406077981 */ /* 0x000e62000c1e1900 */
[C---:B0-----:R-:W-:Y:S01]  /*0560*/  IMAD.WIDE R16, R0.reuse, 0x4, R14 ;  /* 0x0000000400107825 */ /* 0x041fe200078e020e */
[----:B------:R-:W-:-:S04]  /*0570*/  LEA R3, R0, R3, 0x2 ;  /* 0x0000000300037211 */ /* 0x000fc800078e10ff */
[----:B------:R-:W-:Y:S02]  /*0580*/  ISETP.GE.AND P0, PT, R3, 0x5f5e100, PT ;  /* 0x05f5e1000300780c */ /* 0x000fe40003f06270 */
[----:B-1----:R-:W-:-:S05]  /*0590*/  IADD3 R9, PT, PT, R4, R7, RZ ;  /* 0x0000000704097210 */ /* 0x002fca0007ffe0ff */
[----:B------:R2:W-:Y:S06]  /*05a0*/  STG.E desc[UR4][R16.64], R9 ;  /* 0x0000000910007986 */ /* 0x0005ec000c101904 */
[----:B------:R-:W-:Y:S05]  /*05b0*/  @!P0 BRA `(.L_x_3) ;  /* 0xfffffffc00788947 */ /* 0x000fea000383ffff */
[----:B------:R-:W-:Y:S05]  /*05c0*/  EXIT ;  /* 0x000000000000794d */ /* 0x000fea0003800000 */
.L_x_4:
[----:B------:R-:W-:-:S00]  /*05d0*/  BRA `(.L_x_4) ;  /* 0xfffffffc00fc7947 */ /* 0x000fc0000383ffff */
[----:B------:R-:W-:-:S00]  /*05e0*/  NOP ;  /* 0x0000000000007918 */ /* 0x000fc00000000000 */
        /* <DEDUP_REMOVED lines=9> */
.L_x_10:


//--------------------- .text._Z4initPii          --------------------------
	.section	.text._Z4initPii,"ax",@progbits
	.align	128
        .global         _Z4initPii
        .type           _Z4initPii,@function
        .size           _Z4initPii,(.L_x_11 - _Z4initPii)
        .other          _Z4initPii,@"STO_CUDA_ENTRY STV_DEFAULT"
_Z4initPii:
.text._Z4initPii:
        /* <DEDUP_REMOVED lines=10> */
[C---:B------:R-:W-:Y:S01]  /*00a0*/  IADD3 R2, PT, PT, R0.reuse, R3, RZ ;  /* 0x0000000300027210 */ /* 0x040fe20007ffe0ff */
[----:B------:R-:W-:Y:S01]  /*00b0*/  IMAD.MOV R9, RZ, RZ, -R0 ;  /* 0x000000ffff097224 */ /* 0x000fe200078e0a00 */
[----:B------:R-:W-:Y:S01]  /*00c0*/  ISETP.NE.U32.AND P2, PT, R0, RZ, PT ;  /* 0x000000ff0000720c */ /* 0x000fe20003f45070 */
[----:B------:R-:W1:Y:S01]  /*00d0*/  LDCU.64 UR4, c[0x0][0x358] ;  /* 0x00006b00ff0477ac */ /* 0x000e620008000a00 */
[C---:B------:R-:W-:Y:S01]  /*00e0*/  ISETP.GE.AND P0, PT, R2.reuse, 0x5f5e100, PT ;  /* 0x05f5e1000200780c */ /* 0x040fe20003f06270 */
[----:B------:R-:W-:Y:S01]  /*00f0*/  BSSY.RECONVERGENT B0, `(.L_x_5) ;  /* 0x0000023000007945 */ /* 0x000fe20003800200 */
[----:B------:R-:W-:Y:S02]  /*0100*/  VIMNMX R7, PT, PT, R2, 0x5f5e100, !PT ;  /* 0x05f5e10002077848 */ /* 0x000fe40007fe0100 */
[----:B------:R-:W-:-:S04]  /*0110*/  SEL R6, RZ, 0x1, P0 ;  /* 0x00000001ff067807 */ /* 0x000fc80000000000 */
[----:B------:R-:W-:Y:S01]  /*0120*/  IADD3 R7, PT, PT, R7, -R2, -R6 ;  /* 0x8000000207077210 */ /* 0x000fe20007ffe806 */
[----:B0-----:R-:W0:Y:S02]  /*0130*/  MUFU.RCP R8, R8 ;  /* 0x0000000800087308 */ /* 0x001e240000001000 */
[----:B0-----:R-:W-:-:S06]  /*0140*/  VIADD R4, R8, 0xffffffe ;  /* 0x0ffffffe08047836 */ /* 0x001fcc0000000000 */
[----:B------:R0:W2:Y:S02]  /*0150*/  F2I.FTZ.U32.TRUNC.NTZ R5, R4 ;  /* 0x0000000400057305 */ /* 0x0000a4000021f000 */
[----:B0-----:R-:W-:Y:S02]  /*0160*/  IMAD.MOV.U32 R4, RZ, RZ, RZ ;  /* 0x000000ffff047224 */ /* 0x001fe400078e00ff */
[----:B--2---:R-:W-:-:S04]  /*0170*/  IMAD R9, R9, R5, RZ ;  /* 0x0000000509097224 */ /* 0x004fc800078e02ff */
[----:B------:R-:W-:-:S06]  /*0180*/  IMAD.HI.U32 R8, R5, R9, R4 ;  /* 0x0000000905087227 */ /* 0x000fcc00078e0004 */
[----:B------:R-:W-:-:S04]  /*0190*/  IMAD.HI.U32 R5, R8, R7, RZ ;  /* 0x0000000708057227 */ /* 0x000fc800078e00ff */
[----:B------:R-:W-:-:S04]  /*01a0*/  IMAD.MOV R2, RZ, RZ, -R5 ;  /* 0x000000ffff027224 */ /* 0x000fc800078e0a05 */
[----:B------:R-:W-:-:S05]  /*01b0*/  IMAD R7, R0, R2, R7 ;  /* 0x0000000200077224 */ /* 0x000fca00078e0207 */
[----:B------:R-:W-:-:S13]  /*01c0*/  ISETP.GE.U32.AND P0, PT, R7, R0, PT ;  /* 0x000000000700720c */ /* 0x000fda0003f06070 */
[----:B------:R-:W-:Y:S01]  /*01d0*/  @P0 IADD3 R7, PT, PT, -R0, R7, RZ ;  /* 0x0000000700070210 */ /* 0x000fe20007ffe1ff */
[----:B------:R-:W-:-:S03]  /*01e0*/  @P0 VIADD R5, R5, 0x1 ;  /* 0x0000000105050836 */ /* 0x000fc60000000000 */
[----:B------:R-:W-:-:S13]  /*01f0*/  ISETP.GE.U32.AND P1, PT, R7, R0, PT ;  /* 0x000000000700720c */ /* 0x000fda0003f26070 */
[----:B------:R-:W-:Y:S02]  /*0200*/  @P1 IADD3 R5, PT, PT, R5, 0x1, RZ ;  /* 0x0000000105051810 */ /* 0x000fe40007ffe0ff */
[----:B------:R-:W-:-:S05]  /*0210*/  @!P2 LOP3.LUT R5, RZ, R0, RZ, 0x33, !PT ;  /* 0x00000000ff05a212 */ /* 0x000fca00078e33ff */
[----:B------:R-:W-:-:S05]  /*0220*/  IMAD.IADD R2, R6, 0x1, R5 ;  /* 0x0000000106027824 */ /* 0x000fca00078e0205 */
[C---:B------:R-:W-:Y:S02]  /*0230*/  LOP3.LUT R4, R2.reuse, 0x3, RZ, 0xc0, !PT ;  /* 0x0000000302047812 */ /* 0x040fe400078ec0ff */
[----:B------:R-:W-:Y:S02]  /*0240*/  ISETP.GE.U32.AND P1, PT, R2, 0x3, PT ;  /* 0x000000030200780c */ /* 0x000fe40003f26070 */
[----:B------:R-:W-:-:S13]  /*0250*/  ISETP.NE.AND P0, PT, R4, 0x3, PT ;  /* 0x000000030400780c */ /* 0x000fda0003f05270 */
[----:B-1----:R-:W-:Y:S05]  /*0260*/  @!P0 BRA `(.L_x_6) ;  /* 0x00000000002c8947 */ /* 0x002fea0003800000 */
[----:B------:R-:W0:Y:S01]  /*0270*/  LDC R9, c[0x0][0x388] ;  /* 0x0000e200ff097b82 */ /* 0x000e220000000800 */
[----:B------:R-:W-:-:S04]  /*0280*/  IADD3 R2, PT, PT, R2, 0x1, RZ ;  /* 0x0000000102027810 */ /* 0x000fc80007ffe0ff */
[----:B------:R-:W-:-:S03]  /*0290*/  LOP3.LUT R2, R2, 0x3, RZ, 0xc0, !PT ;  /* 0x0000000302027812 */ /* 0x000fc600078ec0ff */
[----:B------:R-:W1:Y:S02]  /*02a0*/  LDC.64 R6, c[0x0][0x380] ;  /* 0x0000e000ff067b82 */ /* 0x000e640000000a00 */
[----:B------:R-:W-:-:S07]  /*02b0*/  IMAD.MOV R2, RZ, RZ, -R2 ;  /* 0x000000ffff027224 */ /* 0x000fce00078e0a02 */
.L_x_7:
[----:B-1----:R-:W-:Y:S01]  /*02c0*/  IMAD.WIDE R4, R3, 0x4, R6 ;  /* 0x0000000403047825 */ /* 0x002fe200078e0206 */
[----:B------:R-:W-:-:S03]  /*02d0*/  IADD3 R2, PT, PT, R2, 0x1, RZ ;  /* 0x0000000102027810 */ /* 0x000fc60007ffe0ff */
[----:B------:R-:W-:Y:S01]  /*02e0*/  IMAD.IADD R3, R0, 0x1, R3 ;  /* 0x0000000100037824 */ /* 0x000fe200078e0203 */
[----:B0-----:R2:W-:Y:S01]  /*02f0*/  STG.E desc[UR4][R4.64], R9 ;  /* 0x0000000904007986 */ /* 0x0015e2000c101904 */
[----:B------:R-:W-:-:S13]  /*0300*/  ISETP.NE.AND P0, PT, R2, RZ, PT ;  /* 0x000000ff0200720c */ /* 0x000fda0003f05270 */
[----:B--2---:R-:W-:Y:S05]  /*0310*/  @P0 BRA `(.L_x_7) ;  /* 0xfffffffc00e80947 */ /* 0x004fea000383ffff */
.L_x_6:
[----:B------:R-:W-:Y:S05]  /*0320*/  BSYNC.RECONVERGENT B0 ;  /* 0x0000000000007941 */ /* 0x000fea0003800200 */
.L_x_5:
[----:B------:R-:W-:Y:S05]  /*0330*/  @!P1 EXIT ;  /* 0x000000000000994d */ /* 0x000fea0003800000 */
[----:B------:R-:W0:Y:S08]  /*0340*/  LDC R15, c[0x0][0x388] ;  /* 0x0000e200ff0f7b82 */ /* 0x000e300000000800 */
[----:B------:R-:W1:Y:S02]  /*0350*/  LDC.64 R10, c[0x0][0x380] ;  /* 0x0000e000ff0a7b82 */ /* 0x000e640000000a00 */
.L_x_8:
[----:B-12---:R-:W-:Y:S01]  /*0360*/  IMAD.WIDE R12, R3, 0x4, R10 ;  /* 0x00000004030c7825 */ /* 0x006fe200078e020a */
[----:B------:R-:W-:-:S04]  /*0370*/  LEA R3, R0, R3, 0x2 ;  /* 0x0000000300037211 */ /* 0x000fc800078e10ff */
[----:B0-----:R2:W-:Y:S01]  /*0380*/  STG.E desc[UR4][R12.64], R15 ;  /* 0x0000000f0c007986 */ /* 0x0015e2000c101904 */
[----:B------:R-:W-:Y:S01]  /*0390*/  IMAD.WIDE R4, R0, 0x4, R12 ;  /* 0x0000000400047825 */ /* 0x000fe200078e020c */
[----:B------:R-:W-:-:S04]  /*03a0*/  ISETP.GE.AND P0, PT, R3, 0x5f5e100, PT ;  /* 0x05f5e1000300780c */ /* 0x000fc80003f06270 */
[----:B------:R2:W-:Y:S01]  /*03b0*/  STG.E desc[UR4][R4.64], R15 ;  /* 0x0000000f04007986 */ /* 0x0005e2000c101904 */
[----:B------:R-:W-:-:S05]  /*03c0*/  IMAD.WIDE R6, R0, 0x4, R4 ;  /* 0x0000000400067825 */ /* 0x000fca00078e0204 */
[----:B------:R2:W-:Y:S01]  /*03d0*/  STG.E desc[UR4][R6.64], R15 ;  /* 0x0000000f06007986 */ /* 0x0005e2000c101904 */
[----:B------:R-:W-:-:S05]  /*03e0*/  IMAD.WIDE R8, R0, 0x4, R6 ;  /* 0x0000000400087825 */ /* 0x000fca00078e0206 */
[----:B------:R2:W-:Y:S01]  /*03f0*/  STG.E desc[UR4][R8.64], R15 ;  /* 0x0000000f08007986 */ /* 0x0005e2000c101904 */
[----:B------:R-:W-:Y:S05]  /*0400*/  @!P0 BRA `(.L_x_8) ;  /* 0xfffffffc00d48947 */ /* 0x000fea000383ffff */
[----:B------:R-:W-:Y:S05]  /*0410*/  EXIT ;  /* 0x000000000000794d */ /* 0x000fea0003800000 */
.L_x_9:
        /* <DEDUP_REMOVED lines=14> */
.L_x_11:


//--------------------- .nv.shared.reserved.0     --------------------------
	.section	.nv.shared.reserved.0,"aw",@nobits
	.weak		__nv_reservedSMEM_offset_0_alias
	.size		__nv_reservedSMEM_offset_0_alias, 0, 64
	.other		__nv_reservedSMEM_offset_0_alias,@"STO_CUDA_RESERVED_SHARED STV_DEFAULT"
__nv_reservedSMEM_offset_0_alias:
	.zero		0
	.zero		64


//--------------------- .nv.constant0._Z9addVectorPiS_S_ --------------------------
	.section	.nv.constant0._Z9addVectorPiS_S_,"a",@progbits
	.sectionflags	@""
	.align	4
.nv.constant0._Z9addVectorPiS_S_:
	.zero		920


//--------------------- .nv.constant0._Z4initPii  --------------------------
	.section	.nv.constant0._Z4initPii,"a",@progbits
	.sectionflags	@""
	.align	4
.nv.constant0._Z4initPii:
	.zero		908


//--------------------- SYMBOLS --------------------------

	.type		.nv.reservedSmem.offset0,@object
	.size		.nv.reservedSmem.offset0,0x4
